//
// Generated by NVIDIA NVVM Compiler
//
// Compiler Build ID: CL-36424714
// Cuda compilation tools, release 13.0, V13.0.88
// Based on NVVM 20.0.0
//

.version 9.0
.target sm_100
.address_size 64

	// .globl	_ZN3cub18CUB_300001_SM_10006detail11EmptyKernelIvEEvv
.global .align 1 .b8 _ZN30_INTERNAL_47a23c54_4_k_cu_main4cuda3std3__45__cpo5beginE[1];
.global .align 1 .b8 _ZN30_INTERNAL_47a23c54_4_k_cu_main4cuda3std3__45__cpo3endE[1];
.global .align 1 .b8 _ZN30_INTERNAL_47a23c54_4_k_cu_main4cuda3std3__45__cpo6cbeginE[1];
.global .align 1 .b8 _ZN30_INTERNAL_47a23c54_4_k_cu_main4cuda3std3__45__cpo4cendE[1];
.global .align 1 .b8 _ZN30_INTERNAL_47a23c54_4_k_cu_main4cuda3std3__45__cpo6rbeginE[1];
.global .align 1 .b8 _ZN30_INTERNAL_47a23c54_4_k_cu_main4cuda3std3__45__cpo4rendE[1];
.global .align 1 .b8 _ZN30_INTERNAL_47a23c54_4_k_cu_main4cuda3std3__45__cpo7crbeginE[1];
.global .align 1 .b8 _ZN30_INTERNAL_47a23c54_4_k_cu_main4cuda3std3__45__cpo5crendE[1];
.global .align 1 .b8 _ZN30_INTERNAL_47a23c54_4_k_cu_main4cuda3std3__432_GLOBAL__N__47a23c54_4_k_cu_main6ignoreE[1];
.global .align 1 .b8 _ZN30_INTERNAL_47a23c54_4_k_cu_main4cuda3std3__419piecewise_constructE[1];
.global .align 1 .b8 _ZN30_INTERNAL_47a23c54_4_k_cu_main4cuda3std3__48in_placeE[1];
.global .align 1 .b8 _ZN30_INTERNAL_47a23c54_4_k_cu_main4cuda3std3__420unreachable_sentinelE[1];
.global .align 1 .b8 _ZN30_INTERNAL_47a23c54_4_k_cu_main4cuda3std3__47nulloptE[1];
.global .align 1 .b8 _ZN30_INTERNAL_47a23c54_4_k_cu_main4cuda3std3__48unexpectE[1];
.global .align 1 .b8 _ZN30_INTERNAL_47a23c54_4_k_cu_main4cuda3std6ranges3__45__cpo4swapE[1];
.global .align 1 .b8 _ZN30_INTERNAL_47a23c54_4_k_cu_main4cuda3std6ranges3__45__cpo9iter_moveE[1];
.global .align 1 .b8 _ZN30_INTERNAL_47a23c54_4_k_cu_main4cuda3std6ranges3__45__cpo7advanceE[1];
.global .align 1 .b8 _ZN30_INTERNAL_47a23c54_4_k_cu_main4cuda3std6ranges3__45__cpo5beginE[1];
.global .align 1 .b8 _ZN30_INTERNAL_47a23c54_4_k_cu_main4cuda3std6ranges3__45__cpo3endE[1];
.global .align 1 .b8 _ZN30_INTERNAL_47a23c54_4_k_cu_main4cuda3std6ranges3__45__cpo6cbeginE[1];
.global .align 1 .b8 _ZN30_INTERNAL_47a23c54_4_k_cu_main4cuda3std6ranges3__45__cpo4cendE[1];
.global .align 1 .b8 _ZN30_INTERNAL_47a23c54_4_k_cu_main4cuda3std6ranges3__45__cpo9iter_swapE[1];
.global .align 1 .b8 _ZN30_INTERNAL_47a23c54_4_k_cu_main4cuda3std6ranges3__45__cpo4nextE[1];
.global .align 1 .b8 _ZN30_INTERNAL_47a23c54_4_k_cu_main4cuda3std6ranges3__45__cpo4prevE[1];
.global .align 1 .b8 _ZN30_INTERNAL_47a23c54_4_k_cu_main4cuda3std6ranges3__45__cpo4dataE[1];
.global .align 1 .b8 _ZN30_INTERNAL_47a23c54_4_k_cu_main4cuda3std6ranges3__45__cpo5cdataE[1];
.global .align 1 .b8 _ZN30_INTERNAL_47a23c54_4_k_cu_main4cuda3std6ranges3__45__cpo4sizeE[1];
.global .align 1 .b8 _ZN30_INTERNAL_47a23c54_4_k_cu_main4cuda3std6ranges3__45__cpo5ssizeE[1];
.global .align 1 .b8 _ZN30_INTERNAL_47a23c54_4_k_cu_main4cuda3std6ranges3__45__cpo8distanceE[1];
.global .align 1 .b8 _ZN30_INTERNAL_47a23c54_4_k_cu_main6thrust24THRUST_300001_SM_1000_NS12placeholders2_1E[1];
.global .align 1 .b8 _ZN30_INTERNAL_47a23c54_4_k_cu_main6thrust24THRUST_300001_SM_1000_NS12placeholders2_2E[1];
.global .align 1 .b8 _ZN30_INTERNAL_47a23c54_4_k_cu_main6thrust24THRUST_300001_SM_1000_NS12placeholders2_3E[1];
.global .align 1 .b8 _ZN30_INTERNAL_47a23c54_4_k_cu_main6thrust24THRUST_300001_SM_1000_NS12placeholders2_4E[1];
.global .align 1 .b8 _ZN30_INTERNAL_47a23c54_4_k_cu_main6thrust24THRUST_300001_SM_1000_NS12placeholders2_5E[1];
.global .align 1 .b8 _ZN30_INTERNAL_47a23c54_4_k_cu_main6thrust24THRUST_300001_SM_1000_NS12placeholders2_6E[1];
.global .align 1 .b8 _ZN30_INTERNAL_47a23c54_4_k_cu_main6thrust24THRUST_300001_SM_1000_NS12placeholders2_7E[1];
.global .align 1 .b8 _ZN30_INTERNAL_47a23c54_4_k_cu_main6thrust24THRUST_300001_SM_1000_NS12placeholders2_8E[1];
.global .align 1 .b8 _ZN30_INTERNAL_47a23c54_4_k_cu_main6thrust24THRUST_300001_SM_1000_NS12placeholders2_9E[1];
.global .align 1 .b8 _ZN30_INTERNAL_47a23c54_4_k_cu_main6thrust24THRUST_300001_SM_1000_NS12placeholders3_10E[1];
.global .align 1 .b8 _ZN30_INTERNAL_47a23c54_4_k_cu_main6thrust24THRUST_300001_SM_1000_NS8cuda_cub3parE[1];
.global .align 1 .b8 _ZN30_INTERNAL_47a23c54_4_k_cu_main6thrust24THRUST_300001_SM_1000_NS8cuda_cub10par_nosyncE[1];
.global .align 1 .b8 _ZN30_INTERNAL_47a23c54_4_k_cu_main6thrust24THRUST_300001_SM_1000_NS6system6detail10sequential3seqE[1];
.global .align 1 .b8 _ZN30_INTERNAL_47a23c54_4_k_cu_main6thrust24THRUST_300001_SM_1000_NS6system3cpp3parE[1];
.global .align 1 .b8 _ZN30_INTERNAL_47a23c54_4_k_cu_main6thrust24THRUST_300001_SM_1000_NS3seqE[1];
.global .align 1 .b8 _ZN30_INTERNAL_47a23c54_4_k_cu_main6thrust24THRUST_300001_SM_1000_NS6deviceE[1];

.visible .entry _ZN3cub18CUB_300001_SM_10006detail11EmptyKernelIvEEvv()
{


	ret;

}


// ===== COMPILED SASS (sm_100) =====

	.target	sm_100

	.elftype	@"ET_EXEC"


//--------------------- .note.nv.tkinfo           --------------------------
	.section	.note.nv.tkinfo,"",@"SHT_NOTE"
	.sectionflags	@"SHF_NOTE_NV_TKINFO"
	.tkinfo
        /*0018*/ 	.word	0x00000002
        /*0030*/ 	.string	""
        /*0030*/ 	.string	"ptxas"
        /*0030*/ 	.string	"Cuda compilation tools, release 13.0, V13.0.88"
        /*0030*/ 	.string	"Build cuda_13.0.r13.0/compiler.36424714_0"
        /*0030*/ 	.string	"-arch sm_100 -m 64 "



//--------------------- .note.nv.cuinfo           --------------------------
	.section	.note.nv.cuinfo,"",@"SHT_NOTE"
	.sectionflags	@"SHF_NOTE_NV_CUINFO"
        /*0018*/ 	.short	0x0002
        /*001a*/ 	.short	0x0064
        /*001c*/ 	.short	0x0082
	.zero		2


//--------------------- .nv.info                  --------------------------
	.section	.nv.info,"",@"SHT_CUDA_INFO"
	.align	4


	//----- nvinfo : EIATTR_REGCOUNT
	.align		4
        /*0000*/ 	.byte	0x04, 0x2f
        /*0002*/ 	.short	(.L_46 - .L_45)
	.align		4
.L_45:
        /*0004*/ 	.word	index@(_ZN3cub18CUB_300001_SM_10006detail11EmptyKernelIvEEvv)
        /*0008*/ 	.word	0x00000004


	//----- nvinfo : EIATTR_FRAME_SIZE
	.align		4
.L_46:
        /*000c*/ 	.byte	0x04, 0x11
        /*000e*/ 	.short	(.L_48 - .L_47)
	.align		4
.L_47:
        /*0010*/ 	.word	index@(_ZN3cub18CUB_300001_SM_10006detail11EmptyKernelIvEEvv)
        /*0014*/ 	.word	0x00000000


	//----- nvinfo : EIATTR_MIN_STACK_SIZE
	.align		4
.L_48:
        /*0018*/ 	.byte	0x04, 0x12
        /*001a*/ 	.short	(.L_50 - .L_49)
	.align		4
.L_49:
        /*001c*/ 	.word	index@(_ZN3cub18CUB_300001_SM_10006detail11EmptyKernelIvEEvv)
        /*0020*/ 	.word	0x00000000
.L_50:


//--------------------- .nv.compat                --------------------------
	.section	.nv.compat,"",@"SHT_CUDA_COMPAT_INFO"
	.align	4
        /*0000*/ 	.byte	0x02, 0x09, 0x00, 0x00, 0x02, 0x02, 0x01, 0x00, 0x02, 0x05, 0x05, 0x00, 0x03, 0x07, 0x01, 0x01
        /*0010*/ 	.byte	0x02, 0x03, 0x00, 0x00, 0x02, 0x06, 0x01, 0x00, 0x04, 0x0b, 0x08, 0x00, 0x09, 0x00, 0x00, 0x00
        /*0020*/ 	.byte	0x00, 0x00, 0x00, 0x00


//--------------------- .nv.info._ZN3cub18CUB_300001_SM_10006detail11EmptyKernelIvEEvv --------------------------
	.section	.nv.info._ZN3cub18CUB_300001_SM_10006detail11EmptyKernelIvEEvv,"",@"SHT_CUDA_INFO"
	.sectionflags	@""
	.align	4


	//----- nvinfo : EIATTR_CUDA_API_VERSION
	.align		4
        /*0000*/ 	.byte	0x04, 0x37
        /*0002*/ 	.short	(.L_52 - .L_51)
.L_51:
        /*0004*/ 	.word	0x00000082


	//----- nvinfo : EIATTR_SPARSE_MMA_MASK
	.align		4
.L_52:
        /*0008*/ 	.byte	0x03, 0x50
        /*000a*/ 	.short	0x0000


	//----- nvinfo : EIATTR_MAXREG_COUNT
	.align		4
        /*000c*/ 	.byte	0x03, 0x1b
        /*000e*/ 	.short	0x00ff


	//----- nvinfo : EIATTR_MERCURY_ISA_VERSION
	.align		4
        /*0010*/ 	.byte	0x03, 0x5f
        /*0012*/ 	.short	0x0101


	//----- nvinfo : EIATTR_VRC_CTA_INIT_COUNT
	.align		4
        /*0014*/ 	.byte	0x02, 0x4a
	.zero		1
	.zero		1


	//----- nvinfo : EIATTR_EXIT_INSTR_OFFSETS
	.align		4
        /*0018*/ 	.byte	0x04, 0x1c
        /*001a*/ 	.short	(.L_54 - .L_53)


	//   ....[0]....
.L_53:
        /*001c*/ 	.word	0x00000010


	//----- nvinfo : EIATTR_SW_WAR
	.align		4
.L_54:
        /*0020*/ 	.byte	0x04, 0x36
        /*0022*/ 	.short	(.L_56 - .L_55)
.L_55:
        /*0024*/ 	.word	0x00000008
.L_56:


//--------------------- .nv.callgraph             --------------------------
	.section	.nv.callgraph,"",@"SHT_CUDA_CALLGRAPH"
	.align	4
	.sectionentsize	8
	.align		4
        /*0000*/ 	.word	0x00000000
	.align		4
        /*0004*/ 	.word	0xffffffff
	.align		4
        /*0008*/ 	.word	0x00000000
	.align		4
        /*000c*/ 	.word	0xfffffffe
	.align		4
        /*0010*/ 	.word	0x00000000
	.align		4
        /*0014*/ 	.word	0xfffffffd
	.align		4
        /*0018*/ 	.word	0x00000000
	.align		4
        /*001c*/ 	.word	0xfffffffc


//--------------------- .nv.constant4             --------------------------
	.section	.nv.constant4,"a",@progbits
	.align	8
	.align		8
.nv.constant4:
        /*0000*/ 	.dword	_ZN30_INTERNAL_47a23c54_4_k_cu_main4cuda3std3__45__cpo5beginE
	.align		8
        /*0008*/ 	.dword	_ZN30_INTERNAL_47a23c54_4_k_cu_main4cuda3std3__45__cpo3endE
	.align		8
        /*0010*/ 	.dword	_ZN30_INTERNAL_47a23c54_4_k_cu_main4cuda3std3__45__cpo6cbeginE
	.align		8
        /*0018*/ 	.dword	_ZN30_INTERNAL_47a23c54_4_k_cu_main4cuda3std3__45__cpo4cendE
	.align		8
        /*0020*/ 	.dword	_ZN30_INTERNAL_47a23c54_4_k_cu_main4cuda3std3__45__cpo6rbeginE
	.align		8
        /*0028*/ 	.dword	_ZN30_INTERNAL_47a23c54_4_k_cu_main4cuda3std3__45__cpo4rendE
	.align		8
        /*0030*/ 	.dword	_ZN30_INTERNAL_47a23c54_4_k_cu_main4cuda3std3__45__cpo7crbeginE
	.align		8
        /*0038*/ 	.dword	_ZN30_INTERNAL_47a23c54_4_k_cu_main4cuda3std3__45__cpo5crendE
	.align		8
        /*0040*/ 	.dword	_ZN30_INTERNAL_47a23c54_4_k_cu_main4cuda3std3__432_GLOBAL__N__47a23c54_4_k_cu_main6ignoreE
	.align		8
        /*0048*/ 	.dword	_ZN30_INTERNAL_47a23c54_4_k_cu_main4cuda3std3__419piecewise_constructE
	.align		8
        /*0050*/ 	.dword	_ZN30_INTERNAL_47a23c54_4_k_cu_main4cuda3std3__48in_placeE
	.align		8
        /*0058*/ 	.dword	_ZN30_INTERNAL_47a23c54_4_k_cu_main4cuda3std3__420unreachable_sentinelE
	.align		8
        /*0060*/ 	.dword	_ZN30_INTERNAL_47a23c54_4_k_cu_main4cuda3std3__47nulloptE
	.align		8
        /*0068*/ 	.dword	_ZN30_INTERNAL_47a23c54_4_k_cu_main4cuda3std3__48unexpectE
	.align		8
        /*0070*/ 	.dword	_ZN30_INTERNAL_47a23c54_4_k_cu_main4cuda3std6ranges3__45__cpo4swapE
	.align		8
        /*0078*/ 	.dword	_ZN30_INTERNAL_47a23c54_4_k_cu_main4cuda3std6ranges3__45__cpo9iter_moveE
	.align		8
        /*0080*/ 	.dword	_ZN30_INTERNAL_47a23c54_4_k_cu_main4cuda3std6ranges3__45__cpo7advanceE
	.align		8
        /*0088*/ 	.dword	_ZN30_INTERNAL_47a23c54_4_k_cu_main4cuda3std6ranges3__45__cpo5beginE
	.align		8
        /*0090*/ 	.dword	_ZN30_INTERNAL_47a23c54_4_k_cu_main4cuda3std6ranges3__45__cpo3endE
	.align		8
        /*0098*/ 	.dword	_ZN30_INTERNAL_47a23c54_4_k_cu_main4cuda3std6ranges3__45__cpo6cbeginE
	.align		8
        /*00a0*/ 	.dword	_ZN30_INTERNAL_47a23c54_4_k_cu_main4cuda3std6ranges3__45__cpo4cendE
	.align		8
        /*00a8*/ 	.dword	_ZN30_INTERNAL_47a23c54_4_k_cu_main4cuda3std6ranges3__45__cpo9iter_swapE
	.align		8
        /*00b0*/ 	.dword	_ZN30_INTERNAL_47a23c54_4_k_cu_main4cuda3std6ranges3__45__cpo4nextE
	.align		8
        /*00b8*/ 	.dword	_ZN30_INTERNAL_47a23c54_4_k_cu_main4cuda3std6ranges3__45__cpo4prevE
	.align		8
        /*00c0*/ 	.dword	_ZN30_INTERNAL_47a23c54_4_k_cu_main4cuda3std6ranges3__45__cpo4dataE
	.align		8
        /*00c8*/ 	.dword	_ZN30_INTERNAL_47a23c54_4_k_cu_main4cuda3std6ranges3__45__cpo5cdataE
	.align		8
        /*00d0*/ 	.dword	_ZN30_INTERNAL_47a23c54_4_k_cu_main4cuda3std6ranges3__45__cpo4sizeE
	.align		8
        /*00d8*/ 	.dword	_ZN30_INTERNAL_47a23c54_4_k_cu_main4cuda3std6ranges3__45__cpo5ssizeE
	.align		8
        /*00e0*/ 	.dword	_ZN30_INTERNAL_47a23c54_4_k_cu_main4cuda3std6ranges3__45__cpo8distanceE
	.align		8
        /*00e8*/ 	.dword	_ZN30_INTERNAL_47a23c54_4_k_cu_main6thrust24THRUST_300001_SM_1000_NS12placeholders2_1E
	.align		8
        /*00f0*/ 	.dword	_ZN30_INTERNAL_47a23c54_4_k_cu_main6thrust24THRUST_300001_SM_1000_NS12placeholders2_2E
	.align		8
        /*00f8*/ 	.dword	_ZN30_INTERNAL_47a23c54_4_k_cu_main6thrust24THRUST_300001_SM_1000_NS12placeholders2_3E
	.align		8
        /*0100*/ 	.dword	_ZN30_INTERNAL_47a23c54_4_k_cu_main6thrust24THRUST_300001_SM_1000_NS12placeholders2_4E
	.align		8
        /*0108*/ 	.dword	_ZN30_INTERNAL_47a23c54_4_k_cu_main6thrust24THRUST_300001_SM_1000_NS12placeholders2_5E
	.align		8
        /*0110*/ 	.dword	_ZN30_INTERNAL_47a23c54_4_k_cu_main6thrust24THRUST_300001_SM_1000_NS12placeholders2_6E
	.align		8
        /*0118*/ 	.dword	_ZN30_INTERNAL_47a23c54_4_k_cu_main6thrust24THRUST_300001_SM_1000_NS12placeholders2_7E
	.align		8
        /*0120*/ 	.dword	_ZN30_INTERNAL_47a23c54_4_k_cu_main6thrust24THRUST_300001_SM_1000_NS12placeholders2_8E
	.align		8
        /*0128*/ 	.dword	_ZN30_INTERNAL_47a23c54_4_k_cu_main6thrust24THRUST_300001_SM_1000_NS12placeholders2_9E
	.align		8
        /*0130*/ 	.dword	_ZN30_INTERNAL_47a23c54_4_k_cu_main6thrust24THRUST_300001_SM_1000_NS12placeholders3_10E
	.align		8
        /*0138*/ 	.dword	_ZN30_INTERNAL_47a23c54_4_k_cu_main6thrust24THRUST_300001_SM_1000_NS8cuda_cub3parE
	.align		8
        /*0140*/ 	.dword	_ZN30_INTERNAL_47a23c54_4_k_cu_main6thrust24THRUST_300001_SM_1000_NS8cuda_cub10par_nosyncE
	.align		8
        /*0148*/ 	.dword	_ZN30_INTERNAL_47a23c54_4_k_cu_main6thrust24THRUST_300001_SM_1000_NS6system6detail10sequential3seqE
	.align		8
        /*0150*/ 	.dword	_ZN30_INTERNAL_47a23c54_4_k_cu_main6thrust24THRUST_300001_SM_1000_NS6system3cpp3parE
	.align		8
        /*0158*/ 	.dword	_ZN30_INTERNAL_47a23c54_4_k_cu_main6thrust24THRUST_300001_SM_1000_NS3seqE
	.align		8
        /*0160*/ 	.dword	_ZN30_INTERNAL_47a23c54_4_k_cu_main6thrust24THRUST_300001_SM_1000_NS6deviceE


//--------------------- .text._ZN3cub18CUB_300001_SM_10006detail11EmptyKernelIvEEvv --------------------------
	.section	.text._ZN3cub18CUB_300001_SM_10006detail11EmptyKernelIvEEvv,"ax",@progbits
	.align	128
        .global         _ZN3cub18CUB_300001_SM_10006detail11EmptyKernelIvEEvv
        .type           _ZN3cub18CUB_300001_SM_10006detail11EmptyKernelIvEEvv,@function
        .size           _ZN3cub18CUB_300001_SM_10006detail11EmptyKernelIvEEvv,(.L_x_1 - _ZN3cub18CUB_300001_SM_10006detail11EmptyKernelIvEEvv)
        .other          _ZN3cub18CUB_300001_SM_10006detail11EmptyKernelIvEEvv,@"STO_CUDA_ENTRY STV_DEFAULT"
_ZN3cub18CUB_300001_SM_10006detail11EmptyKernelIvEEvv:
.text._ZN3cub18CUB_300001_SM_10006detail11EmptyKernelIvEEvv:
[----:B------:R-:W-:Y:S01]  /*0000*/  LDC R1, c[0x0][0x37c] ;  /* 0x0000df00ff017b82 */ /* 0x000fe20000000800 */
[----:B------:R-:W-:Y:S05]  /*0010*/  EXIT ;  /* 0x000000000000794d */ /* 0x000fea0003800000 */
.L_x_0:
[----:B------:R-:W-:-:S00]  /*0020*/  BRA `(.L_x_0) ;  /* 0xfffffffc00fc7947 */ /* 0x000fc0000383ffff */
[----:B------:R-:W-:-:S00]  /*0030*/  NOP ;  /* 0x0000000000007918 */ /* 0x000fc00000000000 */
        /* <DEDUP_REMOVED lines=12> */
.L_x_1:


//--------------------- .nv.shared.reserved.0     --------------------------
	.section	.nv.shared.reserved.0,"aw",@nobits
	.weak		__nv_reservedSMEM_offset_0_alias
	.size		__nv_reservedSMEM_offset_0_alias, 0, 64
	.other		__nv_reservedSMEM_offset_0_alias,@"STO_CUDA_RESERVED_SHARED STV_DEFAULT"
__nv_reservedSMEM_offset_0_alias:
	.zero		0
	.zero		64


//--------------------- .nv.global                --------------------------
	.section	.nv.global,"aw",@nobits
.nv.global:
	.type		_ZN30_INTERNAL_47a23c54_4_k_cu_main6thrust24THRUST_300001_SM_1000_NS8cuda_cub10par_nosyncE,@object
	.size		_ZN30_INTERNAL_47a23c54_4_k_cu_main6thrust24THRUST_300001_SM_1000_NS8cuda_cub10par_nosyncE,(_ZN30_INTERNAL_47a23c54_4_k_cu_main4cuda3std3__432_GLOBAL__N__47a23c54_4_k_cu_main6ignoreE - _ZN30_INTERNAL_47a23c54_4_k_cu_main6thrust24THRUST_300001_SM_1000_NS8cuda_cub10par_nosyncE)
_ZN30_INTERNAL_47a23c54_4_k_cu_main6thrust24THRUST_300001_SM_1000_NS8cuda_cub10par_nosyncE:
	.zero		1
	.type		_ZN30_INTERNAL_47a23c54_4_k_cu_main4cuda3std3__432_GLOBAL__N__47a23c54_4_k_cu_main6ignoreE,@object
	.size		_ZN30_INTERNAL_47a23c54_4_k_cu_main4cuda3std3__432_GLOBAL__N__47a23c54_4_k_cu_main6ignoreE,(_ZN30_INTERNAL_47a23c54_4_k_cu_main4cuda3std6ranges3__45__cpo4dataE - _ZN30_INTERNAL_47a23c54_4_k_cu_main4cuda3std3__432_GLOBAL__N__47a23c54_4_k_cu_main6ignoreE)
_ZN30_INTERNAL_47a23c54_4_k_cu_main4cuda3std3__432_GLOBAL__N__47a23c54_4_k_cu_main6ignoreE:
	.zero		1
	.type		_ZN30_INTERNAL_47a23c54_4_k_cu_main4cuda3std6ranges3__45__cpo4dataE,@object
	.size		_ZN30_INTERNAL_47a23c54_4_k_cu_main4cuda3std6ranges3__45__cpo4dataE,(_ZN30_INTERNAL_47a23c54_4_k_cu_main6thrust24THRUST_300001_SM_1000_NS12placeholders2_4E - _ZN30_INTERNAL_47a23c54_4_k_cu_main4cuda3std6ranges3__45__cpo4dataE)
_ZN30_INTERNAL_47a23c54_4_k_cu_main4cuda3std6ranges3__45__cpo4dataE:
	.zero		1
	.type		_ZN30_INTERNAL_47a23c54_4_k_cu_main6thrust24THRUST_300001_SM_1000_NS12placeholders2_4E,@object
	.size		_ZN30_INTERNAL_47a23c54_4_k_cu_main6thrust24THRUST_300001_SM_1000_NS12placeholders2_4E,(_ZN30_INTERNAL_47a23c54_4_k_cu_main4cuda3std3__45__cpo5beginE - _ZN30_INTERNAL_47a23c54_4_k_cu_main6thrust24THRUST_300001_SM_1000_NS12placeholders2_4E)
_ZN30_INTERNAL_47a23c54_4_k_cu_main6thrust24THRUST_300001_SM_1000_NS12placeholders2_4E:
	.zero		1
	.type		_ZN30_INTERNAL_47a23c54_4_k_cu_main4cuda3std3__45__cpo5beginE,@object
	.size		_ZN30_INTERNAL_47a23c54_4_k_cu_main4cuda3std3__45__cpo5beginE,(_ZN30_INTERNAL_47a23c54_4_k_cu_main4cuda3std6ranges3__45__cpo7advanceE - _ZN30_INTERNAL_47a23c54_4_k_cu_main4cuda3std3__45__cpo5beginE)
_ZN30_INTERNAL_47a23c54_4_k_cu_main4cuda3std3__45__cpo5beginE:
	.zero		1
	.type		_ZN30_INTERNAL_47a23c54_4_k_cu_main4cuda3std6ranges3__45__cpo7advanceE,@object
	.size		_ZN30_INTERNAL_47a23c54_4_k_cu_main4cuda3std6ranges3__45__cpo7advanceE,(_ZN30_INTERNAL_47a23c54_4_k_cu_main6thrust24THRUST_300001_SM_1000_NS6deviceE - _ZN30_INTERNAL_47a23c54_4_k_cu_main4cuda3std6ranges3__45__cpo7advanceE)
_ZN30_INTERNAL_47a23c54_4_k_cu_main4cuda3std6ranges3__45__cpo7advanceE:
	.zero		1
	.type		_ZN30_INTERNAL_47a23c54_4_k_cu_main6thrust24THRUST_300001_SM_1000_NS6deviceE,@object
	.size		_ZN30_INTERNAL_47a23c54_4_k_cu_main6thrust24THRUST_300001_SM_1000_NS6deviceE,(_ZN30_INTERNAL_47a23c54_4_k_cu_main4cuda3std3__47nulloptE - _ZN30_INTERNAL_47a23c54_4_k_cu_main6thrust24THRUST_300001_SM_1000_NS6deviceE)
_ZN30_INTERNAL_47a23c54_4_k_cu_main6thrust24THRUST_300001_SM_1000_NS6deviceE:
	.zero		1
	.type		_ZN30_INTERNAL_47a23c54_4_k_cu_main4cuda3std3__47nulloptE,@object
	.size		_ZN30_INTERNAL_47a23c54_4_k_cu_main4cuda3std3__47nulloptE,(_ZN30_INTERNAL_47a23c54_4_k_cu_main4cuda3std6ranges3__45__cpo8distanceE - _ZN30_INTERNAL_47a23c54_4_k_cu_main4cuda3std3__47nulloptE)
_ZN30_INTERNAL_47a23c54_4_k_cu_main4cuda3std3__47nulloptE:
	.zero		1
	.type		_ZN30_INTERNAL_47a23c54_4_k_cu_main4cuda3std6ranges3__45__cpo8distanceE,@object
	.size		_ZN30_INTERNAL_47a23c54_4_k_cu_main4cuda3std6ranges3__45__cpo8distanceE,(_ZN30_INTERNAL_47a23c54_4_k_cu_main6thrust24THRUST_300001_SM_1000_NS12placeholders2_8E - _ZN30_INTERNAL_47a23c54_4_k_cu_main4cuda3std6ranges3__45__cpo8distanceE)
_ZN30_INTERNAL_47a23c54_4_k_cu_main4cuda3std6ranges3__45__cpo8distanceE:
	.zero		1
	.type		_ZN30_INTERNAL_47a23c54_4_k_cu_main6thrust24THRUST_300001_SM_1000_NS12placeholders2_8E,@object
	.size		_ZN30_INTERNAL_47a23c54_4_k_cu_main6thrust24THRUST_300001_SM_1000_NS12placeholders2_8E,(_ZN30_INTERNAL_47a23c54_4_k_cu_main4cuda3std3__45__cpo6rbeginE - _ZN30_INTERNAL_47a23c54_4_k_cu_main6thrust24THRUST_300001_SM_1000_NS12placeholders2_8E)
_ZN30_INTERNAL_47a23c54_4_k_cu_main6thrust24THRUST_300001_SM_1000_NS12placeholders2_8E:
	.zero		1
	.type		_ZN30_INTERNAL_47a23c54_4_k_cu_main4cuda3std3__45__cpo6rbeginE,@object
	.size		_ZN30_INTERNAL_47a23c54_4_k_cu_main4cuda3std3__45__cpo6rbeginE,(_ZN30_INTERNAL_47a23c54_4_k_cu_main4cuda3std6ranges3__45__cpo4cendE - _ZN30_INTERNAL_47a23c54_4_k_cu_main4cuda3std3__45__cpo6rbeginE)
_ZN30_INTERNAL_47a23c54_4_k_cu_main4cuda3std3__45__cpo6rbeginE:
	.zero		1
	.type		_ZN30_INTERNAL_47a23c54_4_k_cu_main4cuda3std6ranges3__45__cpo4cendE,@object
	.size		_ZN30_INTERNAL_47a23c54_4_k_cu_main4cuda3std6ranges3__45__cpo4cendE,(_ZN30_INTERNAL_47a23c54_4_k_cu_main6thrust24THRUST_300001_SM_1000_NS6system3cpp3parE - _ZN30_INTERNAL_47a23c54_4_k_cu_main4cuda3std6ranges3__45__cpo4cendE)
_ZN30_INTERNAL_47a23c54_4_k_cu_main4cuda3std6ranges3__45__cpo4cendE:
	.zero		1
	.type		_ZN30_INTERNAL_47a23c54_4_k_cu_main6thrust24THRUST_300001_SM_1000_NS6system3cpp3parE,@object
	.size		_ZN30_INTERNAL_47a23c54_4_k_cu_main6thrust24THRUST_300001_SM_1000_NS6system3cpp3parE,(_ZN30_INTERNAL_47a23c54_4_k_cu_main4cuda3std3__48in_placeE - _ZN30_INTERNAL_47a23c54_4_k_cu_main6thrust24THRUST_300001_SM_1000_NS6system3cpp3parE)
_ZN30_INTERNAL_47a23c54_4_k_cu_main6thrust24THRUST_300001_SM_1000_NS6system3cpp3parE:
	.zero		1
	.type		_ZN30_INTERNAL_47a23c54_4_k_cu_main4cuda3std3__48in_placeE,@object
	.size		_ZN30_INTERNAL_47a23c54_4_k_cu_main4cuda3std3__48in_placeE,(_ZN30_INTERNAL_47a23c54_4_k_cu_main4cuda3std6ranges3__45__cpo4sizeE - _ZN30_INTERNAL_47a23c54_4_k_cu_main4cuda3std3__48in_placeE)
_ZN30_INTERNAL_47a23c54_4_k_cu_main4cuda3std3__48in_placeE:
	.zero		1
	.type		_ZN30_INTERNAL_47a23c54_4_k_cu_main4cuda3std6ranges3__45__cpo4sizeE,@object
	.size		_ZN30_INTERNAL_47a23c54_4_k_cu_main4cuda3std6ranges3__45__cpo4sizeE,(_ZN30_INTERNAL_47a23c54_4_k_cu_main6thrust24THRUST_300001_SM_1000_NS12placeholders2_6E - _ZN30_INTERNAL_47a23c54_4_k_cu_main4cuda3std6ranges3__45__cpo4sizeE)
_ZN30_INTERNAL_47a23c54_4_k_cu_main4cuda3std6ranges3__45__cpo4sizeE:
	.zero		1
	.type		_ZN30_INTERNAL_47a23c54_4_k_cu_main6thrust24THRUST_300001_SM_1000_NS12placeholders2_6E,@object
	.size		_ZN30_INTERNAL_47a23c54_4_k_cu_main6thrust24THRUST_300001_SM_1000_NS12placeholders2_6E,(_ZN30_INTERNAL_47a23c54_4_k_cu_main4cuda3std3__45__cpo6cbeginE - _ZN30_INTERNAL_47a23c54_4_k_cu_main6thrust24THRUST_300001_SM_1000_NS12placeholders2_6E)
_ZN30_INTERNAL_47a23c54_4_k_cu_main6thrust24THRUST_300001_SM_1000_NS12placeholders2_6E:
	.zero		1
	.type		_ZN30_INTERNAL_47a23c54_4_k_cu_main4cuda3std3__45__cpo6cbeginE,@object
	.size		_ZN30_INTERNAL_47a23c54_4_k_cu_main4cuda3std3__45__cpo6cbeginE,(_ZN30_INTERNAL_47a23c54_4_k_cu_main4cuda3std6ranges3__45__cpo3endE - _ZN30_INTERNAL_47a23c54_4_k_cu_main4cuda3std3__45__cpo6cbeginE)
_ZN30_INTERNAL_47a23c54_4_k_cu_main4cuda3std3__45__cpo6cbeginE:
	.zero		1
	.type		_ZN30_INTERNAL_47a23c54_4_k_cu_main4cuda3std6ranges3__45__cpo3endE,@object
	.size		_ZN30_INTERNAL_47a23c54_4_k_cu_main4cuda3std6ranges3__45__cpo3endE,(_ZN30_INTERNAL_47a23c54_4_k_cu_main6thrust24THRUST_300001_SM_1000_NS12placeholders3_10E - _ZN30_INTERNAL_47a23c54_4_k_cu_main4cuda3std6ranges3__45__cpo3endE)
_ZN30_INTERNAL_47a23c54_4_k_cu_main4cuda3std6ranges3__45__cpo3endE:
	.zero		1
	.type		_ZN30_INTERNAL_47a23c54_4_k_cu_main6thrust24THRUST_300001_SM_1000_NS12placeholders3_10E,@object
	.size		_ZN30_INTERNAL_47a23c54_4_k_cu_main6thrust24THRUST_300001_SM_1000_NS12placeholders3_10E,(_ZN30_INTERNAL_47a23c54_4_k_cu_main4cuda3std3__45__cpo7crbeginE - _ZN30_INTERNAL_47a23c54_4_k_cu_main6thrust24THRUST_300001_SM_1000_NS12placeholders3_10E)
_ZN30_INTERNAL_47a23c54_4_k_cu_main6thrust24THRUST_300001_SM_1000_NS12placeholders3_10E:
	.zero		1
	.type		_ZN30_INTERNAL_47a23c54_4_k_cu_main4cuda3std3__45__cpo7crbeginE,@object
	.size		_ZN30_INTERNAL_47a23c54_4_k_cu_main4cuda3std3__45__cpo7crbeginE,(_ZN30_INTERNAL_47a23c54_4_k_cu_main4cuda3std6ranges3__45__cpo4nextE - _ZN30_INTERNAL_47a23c54_4_k_cu_main4cuda3std3__45__cpo7crbeginE)
_ZN30_INTERNAL_47a23c54_4_k_cu_main4cuda3std3__45__cpo7crbeginE:
	.zero		1
	.type		_ZN30_INTERNAL_47a23c54_4_k_cu_main4cuda3std6ranges3__45__cpo4nextE,@object
	.size		_ZN30_INTERNAL_47a23c54_4_k_cu_main4cuda3std6ranges3__45__cpo4nextE,(_ZN30_INTERNAL_47a23c54_4_k_cu_main4cuda3std6ranges3__45__cpo4swapE - _ZN30_INTERNAL_47a23c54_4_k_cu_main4cuda3std6ranges3__45__cpo4nextE)
_ZN30_INTERNAL_47a23c54_4_k_cu_main4cuda3std6ranges3__45__cpo4nextE:
	.zero		1
	.type		_ZN30_INTERNAL_47a23c54_4_k_cu_main4cuda3std6ranges3__45__cpo4swapE,@object
	.size		_ZN30_INTERNAL_47a23c54_4_k_cu_main4cuda3std6ranges3__45__cpo4swapE,(_ZN30_INTERNAL_47a23c54_4_k_cu_main6thrust24THRUST_300001_SM_1000_NS12placeholders2_2E - _ZN30_INTERNAL_47a23c54_4_k_cu_main4cuda3std6ranges3__45__cpo4swapE)
_ZN30_INTERNAL_47a23c54_4_k_cu_main4cuda3std6ranges3__45__cpo4swapE:
	.zero		1
	.type		_ZN30_INTERNAL_47a23c54_4_k_cu_main6thrust24THRUST_300001_SM_1000_NS12placeholders2_2E,@object
	.size		_ZN30_INTERNAL_47a23c54_4_k_cu_main6thrust24THRUST_300001_SM_1000_NS12placeholders2_2E,(_ZN30_INTERNAL_47a23c54_4_k_cu_main6thrust24THRUST_300001_SM_1000_NS3seqE - _ZN30_INTERNAL_47a23c54_4_k_cu_main6thrust24THRUST_300001_SM_1000_NS12placeholders2_2E)
_ZN30_INTERNAL_47a23c54_4_k_cu_main6thrust24THRUST_300001_SM_1000_NS12placeholders2_2E:
	.zero		1
	.type		_ZN30_INTERNAL_47a23c54_4_k_cu_main6thrust24THRUST_300001_SM_1000_NS3seqE,@object
	.size		_ZN30_INTERNAL_47a23c54_4_k_cu_main6thrust24THRUST_300001_SM_1000_NS3seqE,(_ZN30_INTERNAL_47a23c54_4_k_cu_main4cuda3std3__420unreachable_sentinelE - _ZN30_INTERNAL_47a23c54_4_k_cu_main6thrust24THRUST_300001_SM_1000_NS3seqE)
_ZN30_INTERNAL_47a23c54_4_k_cu_main6thrust24THRUST_300001_SM_1000_NS3seqE:
	.zero		1
	.type		_ZN30_INTERNAL_47a23c54_4_k_cu_main4cuda3std3__420unreachable_sentinelE,@object
	.size		_ZN30_INTERNAL_47a23c54_4_k_cu_main4cuda3std3__420unreachable_sentinelE,(_ZN30_INTERNAL_47a23c54_4_k_cu_main4cuda3std6ranges3__45__cpo5ssizeE - _ZN30_INTERNAL_47a23c54_4_k_cu_main4cuda3std3__420unreachable_sentinelE)
_ZN30_INTERNAL_47a23c54_4_k_cu_main4cuda3std3__420unreachable_sentinelE:
	.zero		1
	.type		_ZN30_INTERNAL_47a23c54_4_k_cu_main4cuda3std6ranges3__45__cpo5ssizeE,@object
	.size		_ZN30_INTERNAL_47a23c54_4_k_cu_main4cuda3std6ranges3__45__cpo5ssizeE,(_ZN30_INTERNAL_47a23c54_4_k_cu_main6thrust24THRUST_300001_SM_1000_NS12placeholders2_7E - _ZN30_INTERNAL_47a23c54_4_k_cu_main4cuda3std6ranges3__45__cpo5ssizeE)
_ZN30_INTERNAL_47a23c54_4_k_cu_main4cuda3std6ranges3__45__cpo5ssizeE:
	.zero		1
	.type		_ZN30_INTERNAL_47a23c54_4_k_cu_main6thrust24THRUST_300001_SM_1000_NS12placeholders2_7E,@object
	.size		_ZN30_INTERNAL_47a23c54_4_k_cu_main6thrust24THRUST_300001_SM_1000_NS12placeholders2_7E,(_ZN30_INTERNAL_47a23c54_4_k_cu_main4cuda3std3__45__cpo4cendE - _ZN30_INTERNAL_47a23c54_4_k_cu_main6thrust24THRUST_300001_SM_1000_NS12placeholders2_7E)
_ZN30_INTERNAL_47a23c54_4_k_cu_main6thrust24THRUST_300001_SM_1000_NS12placeholders2_7E:
	.zero		1
	.type		_ZN30_INTERNAL_47a23c54_4_k_cu_main4cuda3std3__45__cpo4cendE,@object
	.size		_ZN30_INTERNAL_47a23c54_4_k_cu_main4cuda3std3__45__cpo4cendE,(_ZN30_INTERNAL_47a23c54_4_k_cu_main4cuda3std6ranges3__45__cpo6cbeginE - _ZN30_INTERNAL_47a23c54_4_k_cu_main4cuda3std3__45__cpo4cendE)
_ZN30_INTERNAL_47a23c54_4_k_cu_main4cuda3std3__45__cpo4cendE:
	.zero		1
	.type		_ZN30_INTERNAL_47a23c54_4_k_cu_main4cuda3std6ranges3__45__cpo6cbeginE,@object
	.size		_ZN30_INTERNAL_47a23c54_4_k_cu_main4cuda3std6ranges3__45__cpo6cbeginE,(_ZN30_INTERNAL_47a23c54_4_k_cu_main6thrust24THRUST_300001_SM_1000_NS8cuda_cub3parE - _ZN30_INTERNAL_47a23c54_4_k_cu_main4cuda3std6ranges3__45__cpo6cbeginE)
_ZN30_INTERNAL_47a23c54_4_k_cu_main4cuda3std6ranges3__45__cpo6cbeginE:
	.zero		1
	.type		_ZN30_INTERNAL_47a23c54_4_k_cu_main6thrust24THRUST_300001_SM_1000_NS8cuda_cub3parE,@object
	.size		_ZN30_INTERNAL_47a23c54_4_k_cu_main6thrust24THRUST_300001_SM_1000_NS8cuda_cub3parE,(_ZN30_INTERNAL_47a23c54_4_k_cu_main4cuda3std3__45__cpo5crendE - _ZN30_INTERNAL_47a23c54_4_k_cu_main6thrust24THRUST_300001_SM_1000_NS8cuda_cub3parE)
_ZN30_INTERNAL_47a23c54_4_k_cu_main6thrust24THRUST_300001_SM_1000_NS8cuda_cub3parE:
	.zero		1
	.type		_ZN30_INTERNAL_47a23c54_4_k_cu_main4cuda3std3__45__cpo5crendE,@object
	.size		_ZN30_INTERNAL_47a23c54_4_k_cu_main4cuda3std3__45__cpo5crendE,(_ZN30_INTERNAL_47a23c54_4_k_cu_main4cuda3std6ranges3__45__cpo4prevE - _ZN30_INTERNAL_47a23c54_4_k_cu_main4cuda3std3__45__cpo5crendE)
_ZN30_INTERNAL_47a23c54_4_k_cu_main4cuda3std3__45__cpo5crendE:
	.zero		1
	.type		_ZN30_INTERNAL_47a23c54_4_k_cu_main4cuda3std6ranges3__45__cpo4prevE,@object
	.size		_ZN30_INTERNAL_47a23c54_4_k_cu_main4cuda3std6ranges3__45__cpo4prevE,(_ZN30_INTERNAL_47a23c54_4_k_cu_main4cuda3std6ranges3__45__cpo9iter_moveE - _ZN30_INTERNAL_47a23c54_4_k_cu_main4cuda3std6ranges3__45__cpo4prevE)
_ZN30_INTERNAL_47a23c54_4_k_cu_main4cuda3std6ranges3__45__cpo4prevE:
	.zero		1
	.type		_ZN30_INTERNAL_47a23c54_4_k_cu_main4cuda3std6ranges3__45__cpo9iter_moveE,@object
	.size		_ZN30_INTERNAL_47a23c54_4_k_cu_main4cuda3std6ranges3__45__cpo9iter_moveE,(_ZN30_INTERNAL_47a23c54_4_k_cu_main6thrust24THRUST_300001_SM_1000_NS12placeholders2_3E - _ZN30_INTERNAL_47a23c54_4_k_cu_main4cuda3std6ranges3__45__cpo9iter_moveE)
_ZN30_INTERNAL_47a23c54_4_k_cu_main4cuda3std6ranges3__45__cpo9iter_moveE:
	.zero		1
	.type		_ZN30_INTERNAL_47a23c54_4_k_cu_main6thrust24THRUST_300001_SM_1000_NS12placeholders2_3E,@object
	.size		_ZN30_INTERNAL_47a23c54_4_k_cu_main6thrust24THRUST_300001_SM_1000_NS12placeholders2_3E,(_ZN30_INTERNAL_47a23c54_4_k_cu_main6thrust24THRUST_300001_SM_1000_NS6system6detail10sequential3seqE - _ZN30_INTERNAL_47a23c54_4_k_cu_main6thrust24THRUST_300001_SM_1000_NS12placeholders2_3E)
_ZN30_INTERNAL_47a23c54_4_k_cu_main6thrust24THRUST_300001_SM_1000_NS12placeholders2_3E:
	.zero		1
	.type		_ZN30_INTERNAL_47a23c54_4_k_cu_main6thrust24THRUST_300001_SM_1000_NS6system6detail10sequential3seqE,@object
	.size		_ZN30_INTERNAL_47a23c54_4_k_cu_main6thrust24THRUST_300001_SM_1000_NS6system6detail10sequential3seqE,(_ZN30_INTERNAL_47a23c54_4_k_cu_main4cuda3std3__419piecewise_constructE - _ZN30_INTERNAL_47a23c54_4_k_cu_main6thrust24THRUST_300001_SM_1000_NS6system6detail10sequential3seqE)
_ZN30_INTERNAL_47a23c54_4_k_cu_main6thrust24THRUST_300001_SM_1000_NS6system6detail10sequential3seqE:
	.zero		1
	.type		_ZN30_INTERNAL_47a23c54_4_k_cu_main4cuda3std3__419piecewise_constructE,@object
	.size		_ZN30_INTERNAL_47a23c54_4_k_cu_main4cuda3std3__419piecewise_constructE,(_ZN30_INTERNAL_47a23c54_4_k_cu_main4cuda3std6ranges3__45__cpo5cdataE - _ZN30_INTERNAL_47a23c54_4_k_cu_main4cuda3std3__419piecewise_constructE)
_ZN30_INTERNAL_47a23c54_4_k_cu_main4cuda3std3__419piecewise_constructE:
	.zero		1
	.type		_ZN30_INTERNAL_47a23c54_4_k_cu_main4cuda3std6ranges3__45__cpo5cdataE,@object
	.size		_ZN30_INTERNAL_47a23c54_4_k_cu_main4cuda3std6ranges3__45__cpo5cdataE,(_ZN30_INTERNAL_47a23c54_4_k_cu_main6thrust24THRUST_300001_SM_1000_NS12placeholders2_5E - _ZN30_INTERNAL_47a23c54_4_k_cu_main4cuda3std6ranges3__45__cpo5cdataE)
_ZN30_INTERNAL_47a23c54_4_k_cu_main4cuda3std6ranges3__45__cpo5cdataE:
	.zero		1
	.type		_ZN30_INTERNAL_47a23c54_4_k_cu_main6thrust24THRUST_300001_SM_1000_NS12placeholders2_5E,@object
	.size		_ZN30_INTERNAL_47a23c54_4_k_cu_main6thrust24THRUST_300001_SM_1000_NS12placeholders2_5E,(_ZN30_INTERNAL_47a23c54_4_k_cu_main4cuda3std3__45__cpo3endE - _ZN30_INTERNAL_47a23c54_4_k_cu_main6thrust24THRUST_300001_SM_1000_NS12placeholders2_5E)
_ZN30_INTERNAL_47a23c54_4_k_cu_main6thrust24THRUST_300001_SM_1000_NS12placeholders2_5E:
	.zero		1
	.type		_ZN30_INTERNAL_47a23c54_4_k_cu_main4cuda3std3__45__cpo3endE,@object
	.size		_ZN30_INTERNAL_47a23c54_4_k_cu_main4cuda3std3__45__cpo3endE,(_ZN30_INTERNAL_47a23c54_4_k_cu_main4cuda3std6ranges3__45__cpo5beginE - _ZN30_INTERNAL_47a23c54_4_k_cu_main4cuda3std3__45__cpo3endE)
_ZN30_INTERNAL_47a23c54_4_k_cu_main4cuda3std3__45__cpo3endE:
	.zero		1
	.type		_ZN30_INTERNAL_47a23c54_4_k_cu_main4cuda3std6ranges3__45__cpo5beginE,@object
	.size		_ZN30_INTERNAL_47a23c54_4_k_cu_main4cuda3std6ranges3__45__cpo5beginE,(_ZN30_INTERNAL_47a23c54_4_k_cu_main6thrust24THRUST_300001_SM_1000_NS12placeholders2_9E - _ZN30_INTERNAL_47a23c54_4_k_cu_main4cuda3std6ranges3__45__cpo5beginE)
_ZN30_INTERNAL_47a23c54_4_k_cu_main4cuda3std6ranges3__45__cpo5beginE:
	.zero		1
	.type		_ZN30_INTERNAL_47a23c54_4_k_cu_main6thrust24THRUST_300001_SM_1000_NS12placeholders2_9E,@object
	.size		_ZN30_INTERNAL_47a23c54_4_k_cu_main6thrust24THRUST_300001_SM_1000_NS12placeholders2_9E,(_ZN30_INTERNAL_47a23c54_4_k_cu_main4cuda3std3__45__cpo4rendE - _ZN30_INTERNAL_47a23c54_4_k_cu_main6thrust24THRUST_300001_SM_1000_NS12placeholders2_9E)
_ZN30_INTERNAL_47a23c54_4_k_cu_main6thrust24THRUST_300001_SM_1000_NS12placeholders2_9E:
	.zero		1
	.type		_ZN30_INTERNAL_47a23c54_4_k_cu_main4cuda3std3__45__cpo4rendE,@object
	.size		_ZN30_INTERNAL_47a23c54_4_k_cu_main4cuda3std3__45__cpo4rendE,(_ZN30_INTERNAL_47a23c54_4_k_cu_main4cuda3std6ranges3__45__cpo9iter_swapE - _ZN30_INTERNAL_47a23c54_4_k_cu_main4cuda3std3__45__cpo4rendE)
_ZN30_INTERNAL_47a23c54_4_k_cu_main4cuda3std3__45__cpo4rendE:
	.zero		1
	.type		_ZN30_INTERNAL_47a23c54_4_k_cu_main4cuda3std6ranges3__45__cpo9iter_swapE,@object
	.size		_ZN30_INTERNAL_47a23c54_4_k_cu_main4cuda3std6ranges3__45__cpo9iter_swapE,(_ZN30_INTERNAL_47a23c54_4_k_cu_main4cuda3std3__48unexpectE - _ZN30_INTERNAL_47a23c54_4_k_cu_main4cuda3std6ranges3__45__cpo9iter_swapE)
_ZN30_INTERNAL_47a23c54_4_k_cu_main4cuda3std6ranges3__45__cpo9iter_swapE:
	.zero		1
	.type		_ZN30_INTERNAL_47a23c54_4_k_cu_main4cuda3std3__48unexpectE,@object
	.size		_ZN30_INTERNAL_47a23c54_4_k_cu_main4cuda3std3__48unexpectE,(_ZN30_INTERNAL_47a23c54_4_k_cu_main6thrust24THRUST_300001_SM_1000_NS12placeholders2_1E - _ZN30_INTERNAL_47a23c54_4_k_cu_main4cuda3std3__48unexpectE)
_ZN30_INTERNAL_47a23c54_4_k_cu_main4cuda3std3__48unexpectE:
	.zero		1
	.type		_ZN30_INTERNAL_47a23c54_4_k_cu_main6thrust24THRUST_300001_SM_1000_NS12placeholders2_1E,@object
	.size		_ZN30_INTERNAL_47a23c54_4_k_cu_main6thrust24THRUST_300001_SM_1000_NS12placeholders2_1E,(.L_29 - _ZN30_INTERNAL_47a23c54_4_k_cu_main6thrust24THRUST_300001_SM_1000_NS12placeholders2_1E)
_ZN30_INTERNAL_47a23c54_4_k_cu_main6thrust24THRUST_300001_SM_1000_NS12placeholders2_1E:
	.zero		1
.L_29:


//--------------------- .nv.constant0._ZN3cub18CUB_300001_SM_10006detail11EmptyKernelIvEEvv --------------------------
	.section	.nv.constant0._ZN3cub18CUB_300001_SM_10006detail11EmptyKernelIvEEvv,"a",@progbits
	.sectionflags	@""
	.align	4
.nv.constant0._ZN3cub18CUB_300001_SM_10006detail11EmptyKernelIvEEvv:
	.zero		896


//--------------------- SYMBOLS --------------------------

	.type		.nv.reservedSmem.offset0,@object
	.size		.nv.reservedSmem.offset0,0x4
